	.headerflags	@"EF_CUDA_TEXMODE_UNIFIED EF_CUDA_64BIT_ADDRESS EF_CUDA_ACCELERATORS EF_CUDA_SM90 EF_CUDA_VIRTUAL_SM(EF_CUDA_SM90)"
	.elftype	@"ET_EXEC"


//--------------------- .nv.info                  --------------------------
	.section	.nv.info,"",@"SHT_CUDA_INFO"
	.align	4


	//----- nvinfo : EIATTR_REGCOUNT
	.align		4
        /*0000*/ 	.byte	0x04, 0x2f
        /*0002*/ 	.short	(.L_1 - .L_0)
	.align		4
.L_0:
        /*0004*/ 	.word	index@(triton_poi_fused_convolution_relu_17)
        /*0008*/ 	.word	0x0000000c


	//----- nvinfo : EIATTR_MIN_STACK_SIZE
	.align		4
.L_1:
        /*000c*/ 	.byte	0x04, 0x12
        /*000e*/ 	.short	(.L_3 - .L_2)
	.align		4
.L_2:
        /*0010*/ 	.word	index@(triton_poi_fused_convolution_relu_17)
        /*0014*/ 	.word	0x00000000


	//----- nvinfo : EIATTR_FRAME_SIZE
	.align		4
.L_3:
        /*0018*/ 	.byte	0x04, 0x11
        /*001a*/ 	.short	(.L_5 - .L_4)
	.align		4
.L_4:
        /*001c*/ 	.word	index@(triton_poi_fused_convolution_relu_17)
        /*0020*/ 	.word	0x00000000


	//----- nvinfo : EIATTR_MIN_STACK_SIZE
	.align		4
.L_5:
        /*0024*/ 	.byte	0x04, 0x12
        /*0026*/ 	.short	(.L_7 - .L_6)
	.align		4
.L_6:
        /*0028*/ 	.word	index@(triton_poi_fused_convolution_relu_17)
        /*002c*/ 	.word	0x00000000
.L_7:


//--------------------- .nv.info.triton_poi_fused_convolution_relu_17 --------------------------
	.section	.nv.info.triton_poi_fused_convolution_relu_17,"",@"SHT_CUDA_INFO"
	.sectionflags	@""
	.align	4


	//----- nvinfo : EIATTR_CUDA_API_VERSION
	.align		4
        /*0000*/ 	.byte	0x04, 0x37
        /*0002*/ 	.short	(.L_9 - .L_8)
.L_8:
        /*0004*/ 	.word	0x0000007c


	//----- nvinfo : EIATTR_KPARAM_INFO
	.align		4
.L_9:
        /*0008*/ 	.byte	0x04, 0x17
        /*000a*/ 	.short	(.L_11 - .L_10)
.L_10:
        /*000c*/ 	.word	0x00000000
        /*0010*/ 	.short	0x0002
        /*0012*/ 	.short	0x0010
        /*0014*/ 	.byte	0x00, 0xf0, 0x11, 0x00


	//----- nvinfo : EIATTR_KPARAM_INFO
	.align		4
.L_11:
        /*0018*/ 	.byte	0x04, 0x17
        /*001a*/ 	.short	(.L_13 - .L_12)
.L_12:
        /*001c*/ 	.word	0x00000000
        /*0020*/ 	.short	0x0001
        /*0022*/ 	.short	0x0008
        /*0024*/ 	.byte	0x00, 0xf4, 0x21, 0x00


	//----- nvinfo : EIATTR_KPARAM_INFO
	.align		4
.L_13:
        /*0028*/ 	.byte	0x04, 0x17
        /*002a*/ 	.short	(.L_15 - .L_14)
.L_14:
        /*002c*/ 	.word	0x00000000
        /*0030*/ 	.short	0x0000
        /*0032*/ 	.short	0x0000
        /*0034*/ 	.byte	0x00, 0xf4, 0x21, 0x00


	//----- nvinfo : EIATTR_SPARSE_MMA_MASK
	.align		4
.L_15:
        /*0038*/ 	.byte	0x03, 0x50
        /*003a*/ 	.short	0x0000


	//----- nvinfo : EIATTR_MAXREG_COUNT
	.align		4
        /*003c*/ 	.byte	0x03, 0x1b
        /*003e*/ 	.short	0x00ff


	//----- nvinfo : EIATTR_EXIT_INSTR_OFFSETS
	.align		4
        /*0040*/ 	.byte	0x04, 0x1c
        /*0042*/ 	.short	(.L_17 - .L_16)


	//   ....[0]....
.L_16:
        /*0044*/ 	.word	0x00000190


	//----- nvinfo : EIATTR_REQNTID
	.align		4
.L_17:
        /*0048*/ 	.byte	0x04, 0x10
        /*004a*/ 	.short	(.L_19 - .L_18)
.L_18:
        /*004c*/ 	.word	0x00000080
        /*0050*/ 	.word	0x00000001
        /*0054*/ 	.word	0x00000001


	//----- nvinfo : EIATTR_CBANK_PARAM_SIZE
	.align		4
.L_19:
        /*0058*/ 	.byte	0x03, 0x19
        /*005a*/ 	.short	0x0014


	//----- nvinfo : EIATTR_PARAM_CBANK
	.align		4
        /*005c*/ 	.byte	0x04, 0x0a
        /*005e*/ 	.short	(.L_21 - .L_20)
	.align		4
.L_20:
        /*0060*/ 	.word	index@(.nv.constant0.triton_poi_fused_convolution_relu_17)
        /*0064*/ 	.short	0x0210
        /*0066*/ 	.short	0x0014


	//----- nvinfo : EIATTR_SW_WAR
	.align		4
.L_21:
        /*0068*/ 	.byte	0x04, 0x36
        /*006a*/ 	.short	(.L_23 - .L_22)
.L_22:
        /*006c*/ 	.word	0x00000008
.L_23:


//--------------------- .nv.callgraph             --------------------------
	.section	.nv.callgraph,"",@"SHT_CUDA_CALLGRAPH"
	.align	4
	.sectionentsize	8
	.align		4
        /*0000*/ 	.word	0x00000000
	.align		4
        /*0004*/ 	.word	0xffffffff
	.align		4
        /*0008*/ 	.word	0x00000000
	.align		4
        /*000c*/ 	.word	0xfffffffe
	.align		4
        /*0010*/ 	.word	0x00000000
	.align		4
        /*0014*/ 	.word	0xfffffffd
	.align		4
        /*0018*/ 	.word	0x00000000
	.align		4
        /*001c*/ 	.word	0xfffffffc


//--------------------- .text.triton_poi_fused_convolution_relu_17 --------------------------
	.section	.text.triton_poi_fused_convolution_relu_17,"ax",@progbits
	.align	128
        .global         triton_poi_fused_convolution_relu_17
        .type           triton_poi_fused_convolution_relu_17,@function
        .size           triton_poi_fused_convolution_relu_17,(.L_x_1 - triton_poi_fused_convolution_relu_17)
        .other          triton_poi_fused_convolution_relu_17,@"STO_CUDA_ENTRY STV_DEFAULT"
triton_poi_fused_convolution_relu_17:
.text.triton_poi_fused_convolution_relu_17:
[----:B------:R-:W-:Y:S01]  /*0000*/  LDC R1, c[0x0][0x28] ;  /* 0x00000a00ff017b82 */ /* 0x000fe20000000800 */
[----:B------:R-:W1:Y:S07]  /*0010*/  S2R R0, SR_TID.X ;  /* 0x0000000000007919 */ /* 0x000e6e0000002100 */
[----:B------:R-:W2:Y:S01]  /*0020*/  LDC.64 R4, c[0x0][0x218] ;  /* 0x00008600ff047b82 */ /* 0x000ea20000000a00 */
[----:B------:R-:W-:Y:S01]  /*0030*/  ULDC.64 UR4, c[0x0][0x208] ;  /* 0x0000820000047ab9 */ /* 0x000fe20000000a00 */
[----:B------:R-:W3:Y:S06]  /*0040*/  S2R R7, SR_CTAID.X ;  /* 0x0000000000077919 */ /* 0x000eec0000002500 */
[----:B------:R-:W4:Y:S01]  /*0050*/  LDC.64 R2, c[0x0][0x210] ;  /* 0x00008400ff027b82 */ /* 0x000f220000000a00 */
[----:B-1----:R-:W-:Y:S01]  /*0060*/  IMAD.SHL.U32 R0, R0, 0x2, RZ ;  /* 0x0000000200007824 */ /* 0x002fe200078e00ff */
[----:B---3--:R-:W-:-:S04]  /*0070*/  SHF.R.S32.HI R6, RZ, 0x17, R7 ;  /* 0x00000017ff067819 */ /* 0x008fc80000011407 */
[----:B------:R-:W-:-:S05]  /*0080*/  LOP3.LUT R0, R0, 0xfe, RZ, 0xc0, !PT ;  /* 0x000000fe00007812 */ /* 0x000fca00078ec0ff */
[----:B------:R-:W-:Y:S01]  /*0090*/  IMAD R7, R7, 0x100, R0 ;  /* 0x0000010007077824 */ /* 0x000fe200078e0200 */
[----:B------:R-:W-:-:S03]  /*00a0*/  SGXT R0, R6, 0x1 ;  /* 0x000000010600781a */ /* 0x000fc60000000200 */
[----:B----4-:R-:W-:Y:S01]  /*00b0*/  IMAD.WIDE R2, R7, 0x4, R2 ;  /* 0x0000000407027825 */ /* 0x010fe200078e0202 */
[----:B------:R-:W-:-:S04]  /*00c0*/  LEA.HI R0, R0, R7, RZ, 0x9 ;  /* 0x0000000700007211 */ /* 0x000fc800078f48ff */
[----:B------:R-:W-:-:S05]  /*00d0*/  LOP3.LUT R0, R0, 0xfffffe00, RZ, 0xc0, !PT ;  /* 0xfffffe0000007812 */ /* 0x000fca00078ec0ff */
[----:B------:R-:W-:Y:S02]  /*00e0*/  IMAD.IADD R9, R7, 0x1, -R0 ;  /* 0x0000000107097824 */ /* 0x000fe400078e0a00 */
[----:B------:R-:W3:Y:S02]  /*00f0*/  LDG.E.64 R6, desc[UR4][R2.64] ;  /* 0x0000000402067981 */ /* 0x000ee4000c1e1b00 */
[----:B--2---:R-:W-:-:S06]  /*0100*/  IMAD.WIDE R4, R9, 0x4, R4 ;  /* 0x0000000409047825 */ /* 0x004fcc00078e0204 */
[----:B------:R-:W3:Y:S02]  /*0110*/  LDG.E.EL.64 R4, desc[UR4][R4.64] ;  /* 0x0000000404047981 */ /* 0x000ee4000c2e1b00 */
[C---:B---3--:R-:W-:Y:S01]  /*0120*/  FSETP.GEU.AND P0, PT, R6.reuse, -R4, PT ;  /* 0x800000040600720b */ /* 0x048fe20003f0e000 */
[----:B------:R-:W-:Y:S01]  /*0130*/  FADD R6, R6, R4 ;  /* 0x0000000406067221 */ /* 0x000fe20000000000 */
[C---:B------:R-:W-:Y:S01]  /*0140*/  FADD R0, R7.reuse, R5 ;  /* 0x0000000507007221 */ /* 0x040fe20000000000 */
[----:B------:R-:W-:-:S03]  /*0150*/  FSETP.GEU.AND P1, PT, R7, -R5, PT ;  /* 0x800000050700720b */ /* 0x000fc60003f2e000 */
[----:B------:R-:W-:Y:S02]  /*0160*/  FSEL R6, R6, RZ, P0 ;  /* 0x000000ff06067208 */ /* 0x000fe40000000000 */
[----:B------:R-:W-:-:S05]  /*0170*/  FSEL R7, R0, RZ, P1 ;  /* 0x000000ff00077208 */ /* 0x000fca0000800000 */
[----:B------:R-:W-:Y:S01]  /*0180*/  STG.E.64 desc[UR4][R2.64], R6 ;  /* 0x0000000602007986 */ /* 0x000fe2000c101b04 */
[----:B------:R-:W-:Y:S05]  /*0190*/  EXIT ;  /* 0x000000000000794d */ /* 0x000fea0003800000 */
.L_x_0:
[----:B------:R-:W-:-:S00]  /*01a0*/  BRA `(.L_x_0) ;  /* 0xfffffffc00fc7947 */ /* 0x000fc0000383ffff */
[----:B------:R-:W-:-:S00]  /*01b0*/  NOP ;  /* 0x0000000000007918 */ /* 0x000fc00000000000 */
        /* <DEDUP_REMOVED lines=12> */
.L_x_1:


//--------------------- .nv.constant0.triton_poi_fused_convolution_relu_17 --------------------------
	.section	.nv.constant0.triton_poi_fused_convolution_relu_17,"a",@progbits
	.sectionflags	@""
	.align	4
.nv.constant0.triton_poi_fused_convolution_relu_17:
	.zero		548
